//
// Generated by NVIDIA NVVM Compiler
//
// Compiler Build ID: CL-36424714
// Cuda compilation tools, release 13.0, V13.0.88
// Based on NVVM 20.0.0
//

.version 9.0
.target sm_100
.address_size 64

	// .globl	_Z16SumarMatricesGPUPfS_S_jjjj

.visible .entry _Z16SumarMatricesGPUPfS_S_jjjj(
	.param .u64 .ptr .align 1 _Z16SumarMatricesGPUPfS_S_jjjj_param_0,
	.param .u64 .ptr .align 1 _Z16SumarMatricesGPUPfS_S_jjjj_param_1,
	.param .u64 .ptr .align 1 _Z16SumarMatricesGPUPfS_S_jjjj_param_2,
	.param .u32 _Z16SumarMatricesGPUPfS_S_jjjj_param_3,
	.param .u32 _Z16SumarMatricesGPUPfS_S_jjjj_param_4,
	.param .u32 _Z16SumarMatricesGPUPfS_S_jjjj_param_5,
	.param .u32 _Z16SumarMatricesGPUPfS_S_jjjj_param_6
)
{
	.reg .pred 	%p<5>;
	.reg .b32 	%r<25>;
	.reg .b32 	%f<4>;
	.reg .b64 	%rd<11>;

	ld.param.u64 	%rd4, [_Z16SumarMatricesGPUPfS_S_jjjj_param_0];
	ld.param.u64 	%rd5, [_Z16SumarMatricesGPUPfS_S_jjjj_param_1];
	ld.param.u64 	%rd6, [_Z16SumarMatricesGPUPfS_S_jjjj_param_2];
	ld.param.u32 	%r12, [_Z16SumarMatricesGPUPfS_S_jjjj_param_3];
	ld.param.u32 	%r13, [_Z16SumarMatricesGPUPfS_S_jjjj_param_4];
	mov.u32 	%r14, %ctaid.x;
	mov.u32 	%r15, %ntid.x;
	mov.u32 	%r16, %tid.x;
	mad.lo.s32 	%r22, %r14, %r15, %r16;
	setp.ge.u32 	%p1, %r22, %r12;
	@%p1 bra 	$L__BB0_6;
	mov.u32 	%r2, %nctaid.y;
	mov.u32 	%r3, %nctaid.x;
	mov.u32 	%r17, %tid.y;
	mov.u32 	%r18, %ntid.y;
	mov.u32 	%r19, %ctaid.y;
	mad.lo.s32 	%r24, %r19, %r18, %r17;
	cvta.to.global.u64 	%rd1, %rd4;
	cvta.to.global.u64 	%rd2, %rd5;
	cvta.to.global.u64 	%rd3, %rd6;
$L__BB0_2:
	setp.ge.u32 	%p2, %r24, %r13;
	@%p2 bra 	$L__BB0_5;
	mul.lo.s32 	%r7, %r22, %r13;
$L__BB0_4:
	add.s32 	%r20, %r24, %r7;
	mul.wide.u32 	%rd7, %r20, 4;
	add.s64 	%rd8, %rd1, %rd7;
	ld.global.f32 	%f1, [%rd8];
	add.s64 	%rd9, %rd2, %rd7;
	ld.global.f32 	%f2, [%rd9];
	add.f32 	%f3, %f1, %f2;
	add.s64 	%rd10, %rd3, %rd7;
	st.global.f32 	[%rd10], %f3;
	add.s32 	%r24, %r24, %r2;
	setp.lt.u32 	%p3, %r24, %r13;
	@%p3 bra 	$L__BB0_4;
$L__BB0_5:
	add.s32 	%r22, %r22, %r3;
	setp.lt.u32 	%p4, %r22, %r12;
	@%p4 bra 	$L__BB0_2;
$L__BB0_6:
	ret;

}
	// .globl	_Z22MultiplicarMatricesGPUPfS_S_jjjj
.visible .entry _Z22MultiplicarMatricesGPUPfS_S_jjjj(
	.param .u64 .ptr .align 1 _Z22MultiplicarMatricesGPUPfS_S_jjjj_param_0,
	.param .u64 .ptr .align 1 _Z22MultiplicarMatricesGPUPfS_S_jjjj_param_1,
	.param .u64 .ptr .align 1 _Z22MultiplicarMatricesGPUPfS_S_jjjj_param_2,
	.param .u32 _Z22MultiplicarMatricesGPUPfS_S_jjjj_param_3,
	.param .u32 _Z22MultiplicarMatricesGPUPfS_S_jjjj_param_4,
	.param .u32 _Z22MultiplicarMatricesGPUPfS_S_jjjj_param_5,
	.param .u32 _Z22MultiplicarMatricesGPUPfS_S_jjjj_param_6
)
{
	.reg .pred 	%p<17>;
	.reg .b32 	%r<118>;
	.reg .b32 	%f<56>;
	.reg .b64 	%rd<71>;

	ld.param.u64 	%rd5, [_Z22MultiplicarMatricesGPUPfS_S_jjjj_param_0];
	ld.param.u64 	%rd6, [_Z22MultiplicarMatricesGPUPfS_S_jjjj_param_1];
	ld.param.u64 	%rd7, [_Z22MultiplicarMatricesGPUPfS_S_jjjj_param_2];
	ld.param.u32 	%r59, [_Z22MultiplicarMatricesGPUPfS_S_jjjj_param_3];
	ld.param.u32 	%r60, [_Z22MultiplicarMatricesGPUPfS_S_jjjj_param_4];
	ld.param.u32 	%r61, [_Z22MultiplicarMatricesGPUPfS_S_jjjj_param_5];
	cvta.to.global.u64 	%rd1, %rd6;
	cvta.to.global.u64 	%rd2, %rd5;
	cvta.to.global.u64 	%rd3, %rd7;
	mov.u32 	%r62, %ctaid.x;
	mov.u32 	%r63, %ntid.x;
	mov.u32 	%r64, %tid.x;
	mad.lo.s32 	%r98, %r62, %r63, %r64;
	mov.u32 	%r65, %ctaid.y;
	mov.u32 	%r66, %ntid.y;
	mov.u32 	%r67, %tid.y;
	mad.lo.s32 	%r100, %r65, %r66, %r67;
	setp.ge.u32 	%p1, %r98, %r60;
	@%p1 bra 	$L__BB1_22;
	setp.ne.s32 	%p2, %r59, 0;
	mov.u32 	%r3, %nctaid.y;
	mov.u32 	%r4, %nctaid.x;
	@%p2 bra 	$L__BB1_6;
$L__BB1_2:
	setp.lt.u32 	%p14, %r100, %r61;
	@%p14 bra 	$L__BB1_4;
$L__BB1_3:
	add.s32 	%r98, %r98, %r4;
	setp.lt.u32 	%p16, %r98, %r60;
	@%p16 bra 	$L__BB1_2;
	bra.uni 	$L__BB1_22;
$L__BB1_4:
	mul.lo.s32 	%r9, %r98, %r61;
$L__BB1_5:
	add.s32 	%r95, %r100, %r9;
	mul.wide.u32 	%rd69, %r95, 4;
	add.s64 	%rd70, %rd3, %rd69;
	mov.b32 	%r96, 0;
	st.global.u32 	[%rd70], %r96;
	add.s32 	%r100, %r100, %r3;
	setp.lt.u32 	%p15, %r100, %r61;
	@%p15 bra 	$L__BB1_5;
	bra.uni 	$L__BB1_3;
$L__BB1_6:
	and.b32  	%r12, %r59, 7;
	and.b32  	%r13, %r59, -8;
	neg.s32 	%r14, %r13;
	shl.b32 	%r15, %r61, 3;
	mul.lo.s32 	%r16, %r61, 3;
	shl.b32 	%r17, %r61, 2;
	mul.lo.s32 	%r18, %r61, 5;
$L__BB1_7:
	setp.ge.u32 	%p3, %r100, %r61;
	@%p3 bra 	$L__BB1_21;
	mul.lo.s32 	%r21, %r98, %r59;
$L__BB1_9:
	setp.lt.u32 	%p4, %r59, 8;
	mad.lo.s32 	%r69, %r98, %r61, %r100;
	mul.wide.u32 	%rd8, %r69, 4;
	add.s64 	%rd4, %rd3, %rd8;
	mov.b32 	%r115, 0;
	st.global.u32 	[%rd4], %r115;
	mov.f32 	%f53, 0f00000000;
	@%p4 bra 	$L__BB1_12;
	add.s32 	%r104, %r21, 3;
	add.s32 	%r112, %r61, %r100;
	shl.b32 	%r70, %r61, 1;
	add.s32 	%r111, %r70, %r100;
	add.s32 	%r110, %r16, %r100;
	add.s32 	%r109, %r17, %r100;
	add.s32 	%r108, %r18, %r100;
	mad.lo.s32 	%r107, %r61, 6, %r100;
	mad.lo.s32 	%r106, %r61, 7, %r100;
	mov.f32 	%f53, 0f00000000;
	mov.u32 	%r105, %r100;
	mov.u32 	%r113, %r14;
$L__BB1_11:
	.pragma "nounroll";
	add.s32 	%r71, %r104, -3;
	mul.wide.u32 	%rd9, %r71, 4;
	add.s64 	%rd10, %rd2, %rd9;
	ld.global.f32 	%f10, [%rd10];
	mul.wide.u32 	%rd11, %r105, 4;
	add.s64 	%rd12, %rd1, %rd11;
	ld.global.f32 	%f11, [%rd12];
	fma.rn.f32 	%f12, %f10, %f11, %f53;
	st.global.f32 	[%rd4], %f12;
	add.s32 	%r72, %r104, -2;
	mul.wide.u32 	%rd13, %r72, 4;
	add.s64 	%rd14, %rd2, %rd13;
	ld.global.f32 	%f13, [%rd14];
	mul.wide.u32 	%rd15, %r112, 4;
	add.s64 	%rd16, %rd1, %rd15;
	ld.global.f32 	%f14, [%rd16];
	fma.rn.f32 	%f15, %f13, %f14, %f12;
	st.global.f32 	[%rd4], %f15;
	add.s32 	%r73, %r104, -1;
	mul.wide.u32 	%rd17, %r73, 4;
	add.s64 	%rd18, %rd2, %rd17;
	ld.global.f32 	%f16, [%rd18];
	mul.wide.u32 	%rd19, %r111, 4;
	add.s64 	%rd20, %rd1, %rd19;
	ld.global.f32 	%f17, [%rd20];
	fma.rn.f32 	%f18, %f16, %f17, %f15;
	st.global.f32 	[%rd4], %f18;
	add.s32 	%r74, %r104, 4;
	mul.wide.u32 	%rd21, %r104, 4;
	add.s64 	%rd22, %rd2, %rd21;
	ld.global.f32 	%f19, [%rd22];
	mul.wide.u32 	%rd23, %r110, 4;
	add.s64 	%rd24, %rd1, %rd23;
	ld.global.f32 	%f20, [%rd24];
	fma.rn.f32 	%f21, %f19, %f20, %f18;
	st.global.f32 	[%rd4], %f21;
	add.s32 	%r75, %r104, 1;
	mul.wide.u32 	%rd25, %r75, 4;
	add.s64 	%rd26, %rd2, %rd25;
	ld.global.f32 	%f22, [%rd26];
	mul.wide.u32 	%rd27, %r109, 4;
	add.s64 	%rd28, %rd1, %rd27;
	ld.global.f32 	%f23, [%rd28];
	fma.rn.f32 	%f24, %f22, %f23, %f21;
	st.global.f32 	[%rd4], %f24;
	add.s32 	%r76, %r104, 2;
	mul.wide.u32 	%rd29, %r76, 4;
	add.s64 	%rd30, %rd2, %rd29;
	ld.global.f32 	%f25, [%rd30];
	mul.wide.u32 	%rd31, %r108, 4;
	add.s64 	%rd32, %rd1, %rd31;
	ld.global.f32 	%f26, [%rd32];
	fma.rn.f32 	%f27, %f25, %f26, %f24;
	st.global.f32 	[%rd4], %f27;
	add.s32 	%r77, %r104, 3;
	mul.wide.u32 	%rd33, %r77, 4;
	add.s64 	%rd34, %rd2, %rd33;
	ld.global.f32 	%f28, [%rd34];
	mul.wide.u32 	%rd35, %r107, 4;
	add.s64 	%rd36, %rd1, %rd35;
	ld.global.f32 	%f29, [%rd36];
	fma.rn.f32 	%f30, %f28, %f29, %f27;
	st.global.f32 	[%rd4], %f30;
	mul.wide.u32 	%rd37, %r74, 4;
	add.s64 	%rd38, %rd2, %rd37;
	ld.global.f32 	%f31, [%rd38];
	mul.wide.u32 	%rd39, %r106, 4;
	add.s64 	%rd40, %rd1, %rd39;
	ld.global.f32 	%f32, [%rd40];
	fma.rn.f32 	%f53, %f31, %f32, %f30;
	st.global.f32 	[%rd4], %f53;
	add.s32 	%r113, %r113, 8;
	add.s32 	%r112, %r112, %r15;
	add.s32 	%r111, %r111, %r15;
	add.s32 	%r110, %r110, %r15;
	add.s32 	%r109, %r109, %r15;
	add.s32 	%r108, %r108, %r15;
	add.s32 	%r107, %r107, %r15;
	add.s32 	%r106, %r106, %r15;
	add.s32 	%r105, %r105, %r15;
	add.s32 	%r104, %r104, 8;
	setp.ne.s32 	%p5, %r113, 0;
	mov.u32 	%r115, %r13;
	@%p5 bra 	$L__BB1_11;
$L__BB1_12:
	setp.eq.s32 	%p6, %r12, 0;
	@%p6 bra 	$L__BB1_20;
	add.s32 	%r78, %r12, -1;
	setp.lt.u32 	%p7, %r78, 3;
	@%p7 bra 	$L__BB1_15;
	add.s32 	%r79, %r115, %r21;
	mul.wide.u32 	%rd41, %r79, 4;
	add.s64 	%rd42, %rd2, %rd41;
	ld.global.f32 	%f33, [%rd42];
	mad.lo.s32 	%r80, %r115, %r61, %r100;
	mul.wide.u32 	%rd43, %r80, 4;
	add.s64 	%rd44, %rd1, %rd43;
	ld.global.f32 	%f34, [%rd44];
	fma.rn.f32 	%f35, %f33, %f34, %f53;
	st.global.f32 	[%rd4], %f35;
	add.s32 	%r81, %r79, 1;
	mul.wide.u32 	%rd45, %r81, 4;
	add.s64 	%rd46, %rd2, %rd45;
	ld.global.f32 	%f36, [%rd46];
	add.s32 	%r82, %r80, %r61;
	mul.wide.u32 	%rd47, %r82, 4;
	add.s64 	%rd48, %rd1, %rd47;
	ld.global.f32 	%f37, [%rd48];
	fma.rn.f32 	%f38, %f36, %f37, %f35;
	st.global.f32 	[%rd4], %f38;
	add.s32 	%r83, %r79, 2;
	mul.wide.u32 	%rd49, %r83, 4;
	add.s64 	%rd50, %rd2, %rd49;
	ld.global.f32 	%f39, [%rd50];
	add.s32 	%r84, %r82, %r61;
	mul.wide.u32 	%rd51, %r84, 4;
	add.s64 	%rd52, %rd1, %rd51;
	ld.global.f32 	%f40, [%rd52];
	fma.rn.f32 	%f41, %f39, %f40, %f38;
	st.global.f32 	[%rd4], %f41;
	add.s32 	%r85, %r79, 3;
	mul.wide.u32 	%rd53, %r85, 4;
	add.s64 	%rd54, %rd2, %rd53;
	ld.global.f32 	%f42, [%rd54];
	add.s32 	%r86, %r84, %r61;
	mul.wide.u32 	%rd55, %r86, 4;
	add.s64 	%rd56, %rd1, %rd55;
	ld.global.f32 	%f43, [%rd56];
	fma.rn.f32 	%f53, %f42, %f43, %f41;
	st.global.f32 	[%rd4], %f53;
	add.s32 	%r115, %r115, 4;
$L__BB1_15:
	and.b32  	%r87, %r59, 3;
	setp.eq.s32 	%p8, %r87, 0;
	@%p8 bra 	$L__BB1_20;
	setp.eq.s32 	%p9, %r87, 1;
	@%p9 bra 	$L__BB1_18;
	add.s32 	%r88, %r115, %r21;
	mul.wide.u32 	%rd57, %r88, 4;
	add.s64 	%rd58, %rd2, %rd57;
	ld.global.f32 	%f44, [%rd58];
	mad.lo.s32 	%r89, %r115, %r61, %r100;
	mul.wide.u32 	%rd59, %r89, 4;
	add.s64 	%rd60, %rd1, %rd59;
	ld.global.f32 	%f45, [%rd60];
	fma.rn.f32 	%f46, %f44, %f45, %f53;
	st.global.f32 	[%rd4], %f46;
	add.s32 	%r90, %r88, 1;
	mul.wide.u32 	%rd61, %r90, 4;
	add.s64 	%rd62, %rd2, %rd61;
	ld.global.f32 	%f47, [%rd62];
	add.s32 	%r91, %r89, %r61;
	mul.wide.u32 	%rd63, %r91, 4;
	add.s64 	%rd64, %rd1, %rd63;
	ld.global.f32 	%f48, [%rd64];
	fma.rn.f32 	%f53, %f47, %f48, %f46;
	st.global.f32 	[%rd4], %f53;
	add.s32 	%r115, %r115, 2;
$L__BB1_18:
	and.b32  	%r92, %r59, 1;
	setp.eq.b32 	%p10, %r92, 1;
	not.pred 	%p11, %p10;
	@%p11 bra 	$L__BB1_20;
	add.s32 	%r93, %r115, %r21;
	mul.wide.u32 	%rd65, %r93, 4;
	add.s64 	%rd66, %rd2, %rd65;
	ld.global.f32 	%f49, [%rd66];
	mad.lo.s32 	%r94, %r115, %r61, %r100;
	mul.wide.u32 	%rd67, %r94, 4;
	add.s64 	%rd68, %rd1, %rd67;
	ld.global.f32 	%f50, [%rd68];
	fma.rn.f32 	%f51, %f49, %f50, %f53;
	st.global.f32 	[%rd4], %f51;
$L__BB1_20:
	add.s32 	%r100, %r100, %r3;
	setp.lt.u32 	%p12, %r100, %r61;
	@%p12 bra 	$L__BB1_9;
$L__BB1_21:
	add.s32 	%r98, %r98, %r4;
	setp.lt.u32 	%p13, %r98, %r60;
	@%p13 bra 	$L__BB1_7;
$L__BB1_22:
	ret;

}


// ===== COMPILED SASS (sm_100) =====

	.target	sm_100

	.elftype	@"ET_EXEC"


//--------------------- .note.nv.tkinfo           --------------------------
	.section	.note.nv.tkinfo,"",@"SHT_NOTE"
	.sectionflags	@"SHF_NOTE_NV_TKINFO"
	.tkinfo
        /*0018*/ 	.word	0x00000002
        /*0030*/ 	.string	""
        /*0030*/ 	.string	"ptxas"
        /*0030*/ 	.string	"Cuda compilation tools, release 13.0, V13.0.88"
        /*0030*/ 	.string	"Build cuda_13.0.r13.0/compiler.36424714_0"
        /*0030*/ 	.string	"-arch sm_100 -m 64 "



//--------------------- .note.nv.cuinfo           --------------------------
	.section	.note.nv.cuinfo,"",@"SHT_NOTE"
	.sectionflags	@"SHF_NOTE_NV_CUINFO"
        /*0018*/ 	.short	0x0002
        /*001a*/ 	.short	0x0064
        /*001c*/ 	.short	0x0082
	.zero		2


//--------------------- .nv.info                  --------------------------
	.section	.nv.info,"",@"SHT_CUDA_INFO"
	.align	4


	//----- nvinfo : EIATTR_REGCOUNT
	.align		4
        /*0000*/ 	.byte	0x04, 0x2f
        /*0002*/ 	.short	(.L_1 - .L_0)
	.align		4
.L_0:
        /*0004*/ 	.word	index@(_Z16SumarMatricesGPUPfS_S_jjjj)
        /*0008*/ 	.word	0x00000014


	//----- nvinfo : EIATTR_FRAME_SIZE
	.align		4
.L_1:
        /*000c*/ 	.byte	0x04, 0x11
        /*000e*/ 	.short	(.L_3 - .L_2)
	.align		4
.L_2:
        /*0010*/ 	.word	index@(_Z16SumarMatricesGPUPfS_S_jjjj)
        /*0014*/ 	.word	0x00000000


	//----- nvinfo : EIATTR_REGCOUNT
	.align		4
.L_3:
        /*0018*/ 	.byte	0x04, 0x2f
        /*001a*/ 	.short	(.L_5 - .L_4)
	.align		4
.L_4:
        /*001c*/ 	.word	index@(_Z22MultiplicarMatricesGPUPfS_S_jjjj)
        /*0020*/ 	.word	0x00000020


	//----- nvinfo : EIATTR_FRAME_SIZE
	.align		4
.L_5:
        /*0024*/ 	.byte	0x04, 0x11
        /*0026*/ 	.short	(.L_7 - .L_6)
	.align		4
.L_6:
        /*0028*/ 	.word	index@(_Z22MultiplicarMatricesGPUPfS_S_jjjj)
        /*002c*/ 	.word	0x00000000


	//----- nvinfo : EIATTR_MIN_STACK_SIZE
	.align		4
.L_7:
        /*0030*/ 	.byte	0x04, 0x12
        /*0032*/ 	.short	(.L_9 - .L_8)
	.align		4
.L_8:
        /*0034*/ 	.word	index@(_Z22MultiplicarMatricesGPUPfS_S_jjjj)
        /*0038*/ 	.word	0x00000000


	//----- nvinfo : EIATTR_MIN_STACK_SIZE
	.align		4
.L_9:
        /*003c*/ 	.byte	0x04, 0x12
        /*003e*/ 	.short	(.L_11 - .L_10)
	.align		4
.L_10:
        /*0040*/ 	.word	index@(_Z16SumarMatricesGPUPfS_S_jjjj)
        /*0044*/ 	.word	0x00000000
.L_11:


//--------------------- .nv.compat                --------------------------
	.section	.nv.compat,"",@"SHT_CUDA_COMPAT_INFO"
	.align	4
        /*0000*/ 	.byte	0x02, 0x09, 0x00, 0x00, 0x02, 0x02, 0x01, 0x00, 0x02, 0x05, 0x05, 0x00, 0x03, 0x07, 0x01, 0x01
        /*0010*/ 	.byte	0x02, 0x03, 0x00, 0x00, 0x02, 0x06, 0x01, 0x00, 0x04, 0x0b, 0x08, 0x00, 0x09, 0x00, 0x00, 0x00
        /*0020*/ 	.byte	0x00, 0x00, 0x00, 0x00


//--------------------- .nv.info._Z22MultiplicarMatricesGPUPfS_S_jjjj --------------------------
	.section	.nv.info._Z22MultiplicarMatricesGPUPfS_S_jjjj,"",@"SHT_CUDA_INFO"
	.sectionflags	@""
	.align	4


	//----- nvinfo : EIATTR_CUDA_API_VERSION
	.align		4
        /*0000*/ 	.byte	0x04, 0x37
        /*0002*/ 	.short	(.L_13 - .L_12)
.L_12:
        /*0004*/ 	.word	0x00000082


	//----- nvinfo : EIATTR_KPARAM_INFO
	.align		4
.L_13:
        /*0008*/ 	.byte	0x04, 0x17
        /*000a*/ 	.short	(.L_15 - .L_14)
.L_14:
        /*000c*/ 	.word	0x00000000
        /*0010*/ 	.short	0x0006
        /*0012*/ 	.short	0x0024
        /*0014*/ 	.byte	0x00, 0xf0, 0x11, 0x00


	//----- nvinfo : EIATTR_KPARAM_INFO
	.align		4
.L_15:
        /*0018*/ 	.byte	0x04, 0x17
        /*001a*/ 	.short	(.L_17 - .L_16)
.L_16:
        /*001c*/ 	.word	0x00000000
        /*0020*/ 	.short	0x0005
        /*0022*/ 	.short	0x0020
        /*0024*/ 	.byte	0x00, 0xf0, 0x11, 0x00


	//----- nvinfo : EIATTR_KPARAM_INFO
	.align		4
.L_17:
        /*0028*/ 	.byte	0x04, 0x17
        /*002a*/ 	.short	(.L_19 - .L_18)
.L_18:
        /*002c*/ 	.word	0x00000000
        /*0030*/ 	.short	0x0004
        /*0032*/ 	.short	0x001c
        /*0034*/ 	.byte	0x00, 0xf0, 0x11, 0x00


	//----- nvinfo : EIATTR_KPARAM_INFO
	.align		4
.L_19:
        /*0038*/ 	.byte	0x04, 0x17
        /*003a*/ 	.short	(.L_21 - .L_20)
.L_20:
        /*003c*/ 	.word	0x00000000
        /*0040*/ 	.short	0x0003
        /*0042*/ 	.short	0x0018
        /*0044*/ 	.byte	0x00, 0xf0, 0x11, 0x00


	//----- nvinfo : EIATTR_KPARAM_INFO
	.align		4
.L_21:
        /*0048*/ 	.byte	0x04, 0x17
        /*004a*/ 	.short	(.L_23 - .L_22)
.L_22:
        /*004c*/ 	.word	0x00000000
        /*0050*/ 	.short	0x0002
        /*0052*/ 	.short	0x0010
        /*0054*/ 	.byte	0x00, 0xf5, 0x21, 0x00


	//----- nvinfo : EIATTR_KPARAM_INFO
	.align		4
.L_23:
        /*0058*/ 	.byte	0x04, 0x17
        /*005a*/ 	.short	(.L_25 - .L_24)
.L_24:
        /*005c*/ 	.word	0x00000000
        /*0060*/ 	.short	0x0001
        /*0062*/ 	.short	0x0008
        /*0064*/ 	.byte	0x00, 0xf5, 0x21, 0x00


	//----- nvinfo : EIATTR_KPARAM_INFO
	.align		4
.L_25:
        /*0068*/ 	.byte	0x04, 0x17
        /*006a*/ 	.short	(.L_27 - .L_26)
.L_26:
        /*006c*/ 	.word	0x00000000
        /*0070*/ 	.short	0x0000
        /*0072*/ 	.short	0x0000
        /*0074*/ 	.byte	0x00, 0xf5, 0x21, 0x00


	//----- nvinfo : EIATTR_SPARSE_MMA_MASK
	.align		4
.L_27:
        /*0078*/ 	.byte	0x03, 0x50
        /*007a*/ 	.short	0x0000


	//----- nvinfo : EIATTR_MAXREG_COUNT
	.align		4
        /*007c*/ 	.byte	0x03, 0x1b
        /*007e*/ 	.short	0x00ff


	//----- nvinfo : EIATTR_MERCURY_ISA_VERSION
	.align		4
        /*0080*/ 	.byte	0x03, 0x5f
        /*0082*/ 	.short	0x0101


	//----- nvinfo : EIATTR_VRC_CTA_INIT_COUNT
	.align		4
        /*0084*/ 	.byte	0x02, 0x4a
	.zero		1
	.zero		1


	//----- nvinfo : EIATTR_EXIT_INSTR_OFFSETS
	.align		4
        /*0088*/ 	.byte	0x04, 0x1c
        /*008a*/ 	.short	(.L_29 - .L_28)


	//   ....[0]....
.L_28:
        /*008c*/ 	.word	0x000000b0


	//   ....[1]....
        /*0090*/ 	.word	0x00000220


	//   ....[2]....
        /*0094*/ 	.word	0x00000d70


	//----- nvinfo : EIATTR_CRS_STACK_SIZE
	.align		4
.L_29:
        /*0098*/ 	.byte	0x04, 0x1e
        /*009a*/ 	.short	(.L_31 - .L_30)
.L_30:
        /*009c*/ 	.word	0x00000000


	//----- nvinfo : EIATTR_CBANK_PARAM_SIZE
	.align		4
.L_31:
        /*00a0*/ 	.byte	0x03, 0x19
        /*00a2*/ 	.short	0x0028


	//----- nvinfo : EIATTR_PARAM_CBANK
	.align		4
        /*00a4*/ 	.byte	0x04, 0x0a
        /*00a6*/ 	.short	(.L_33 - .L_32)
	.align		4
.L_32:
        /*00a8*/ 	.word	index@(.nv.constant0._Z22MultiplicarMatricesGPUPfS_S_jjjj)
        /*00ac*/ 	.short	0x0380
        /*00ae*/ 	.short	0x0028


	//----- nvinfo : EIATTR_SW_WAR
	.align		4
.L_33:
        /*00b0*/ 	.byte	0x04, 0x36
        /*00b2*/ 	.short	(.L_35 - .L_34)
.L_34:
        /*00b4*/ 	.word	0x00000008
.L_35:


//--------------------- .nv.info._Z16SumarMatricesGPUPfS_S_jjjj --------------------------
	.section	.nv.info._Z16SumarMatricesGPUPfS_S_jjjj,"",@"SHT_CUDA_INFO"
	.sectionflags	@""
	.align	4


	//----- nvinfo : EIATTR_CUDA_API_VERSION
	.align		4
        /*0000*/ 	.byte	0x04, 0x37
        /*0002*/ 	.short	(.L_37 - .L_36)
.L_36:
        /*0004*/ 	.word	0x00000082


	//----- nvinfo : EIATTR_KPARAM_INFO
	.align		4
.L_37:
        /*0008*/ 	.byte	0x04, 0x17
        /*000a*/ 	.short	(.L_39 - .L_38)
.L_38:
        /*000c*/ 	.word	0x00000000
        /*0010*/ 	.short	0x0006
        /*0012*/ 	.short	0x0024
        /*0014*/ 	.byte	0x00, 0xf0, 0x11, 0x00


	//----- nvinfo : EIATTR_KPARAM_INFO
	.align		4
.L_39:
        /*0018*/ 	.byte	0x04, 0x17
        /*001a*/ 	.short	(.L_41 - .L_40)
.L_40:
        /*001c*/ 	.word	0x00000000
        /*0020*/ 	.short	0x0005
        /*0022*/ 	.short	0x0020
        /*0024*/ 	.byte	0x00, 0xf0, 0x11, 0x00


	//----- nvinfo : EIATTR_KPARAM_INFO
	.align		4
.L_41:
        /*0028*/ 	.byte	0x04, 0x17
        /*002a*/ 	.short	(.L_43 - .L_42)
.L_42:
        /*002c*/ 	.word	0x00000000
        /*0030*/ 	.short	0x0004
        /*0032*/ 	.short	0x001c
        /*0034*/ 	.byte	0x00, 0xf0, 0x11, 0x00


	//----- nvinfo : EIATTR_KPARAM_INFO
	.align		4
.L_43:
        /*0038*/ 	.byte	0x04, 0x17
        /*003a*/ 	.short	(.L_45 - .L_44)
.L_44:
        /*003c*/ 	.word	0x00000000
        /*0040*/ 	.short	0x0003
        /*0042*/ 	.short	0x0018
        /*0044*/ 	.byte	0x00, 0xf0, 0x11, 0x00


	//----- nvinfo : EIATTR_KPARAM_INFO
	.align		4
.L_45:
        /*0048*/ 	.byte	0x04, 0x17
        /*004a*/ 	.short	(.L_47 - .L_46)
.L_46:
        /*004c*/ 	.word	0x00000000
        /*0050*/ 	.short	0x0002
        /*0052*/ 	.short	0x0010
        /*0054*/ 	.byte	0x00, 0xf5, 0x21, 0x00


	//----- nvinfo : EIATTR_KPARAM_INFO
	.align		4
.L_47:
        /*0058*/ 	.byte	0x04, 0x17
        /*005a*/ 	.short	(.L_49 - .L_48)
.L_48:
        /*005c*/ 	.word	0x00000000
        /*0060*/ 	.short	0x0001
        /*0062*/ 	.short	0x0008
        /*0064*/ 	.byte	0x00, 0xf5, 0x21, 0x00


	//----- nvinfo : EIATTR_KPARAM_INFO
	.align		4
.L_49:
        /*0068*/ 	.byte	0x04, 0x17
        /*006a*/ 	.short	(.L_51 - .L_50)
.L_50:
        /*006c*/ 	.word	0x00000000
        /*0070*/ 	.short	0x0000
        /*0072*/ 	.short	0x0000
        /*0074*/ 	.byte	0x00, 0xf5, 0x21, 0x00


	//----- nvinfo : EIATTR_SPARSE_MMA_MASK
	.align		4
.L_51:
        /*0078*/ 	.byte	0x03, 0x50
        /*007a*/ 	.short	0x0000


	//----- nvinfo : EIATTR_MAXREG_COUNT
	.align		4
        /*007c*/ 	.byte	0x03, 0x1b
        /*007e*/ 	.short	0x00ff


	//----- nvinfo : EIATTR_MERCURY_ISA_VERSION
	.align		4
        /*0080*/ 	.byte	0x03, 0x5f
        /*0082*/ 	.short	0x0101


	//----- nvinfo : EIATTR_VRC_CTA_INIT_COUNT
	.align		4
        /*0084*/ 	.byte	0x02, 0x4a
	.zero		1
	.zero		1


	//----- nvinfo : EIATTR_EXIT_INSTR_OFFSETS
	.align		4
        /*0088*/ 	.byte	0x04, 0x1c
        /*008a*/ 	.short	(.L_53 - .L_52)


	//   ....[0]....
.L_52:
        /*008c*/ 	.word	0x00000070


	//   ....[1]....
        /*0090*/ 	.word	0x00000260


	//----- nvinfo : EIATTR_CRS_STACK_SIZE
	.align		4
.L_53:
        /*0094*/ 	.byte	0x04, 0x1e
        /*0096*/ 	.short	(.L_55 - .L_54)
.L_54:
        /*0098*/ 	.word	0x00000000


	//----- nvinfo : EIATTR_CBANK_PARAM_SIZE
	.align		4
.L_55:
        /*009c*/ 	.byte	0x03, 0x19
        /*009e*/ 	.short	0x0028


	//----- nvinfo : EIATTR_PARAM_CBANK
	.align		4
        /*00a0*/ 	.byte	0x04, 0x0a
        /*00a2*/ 	.short	(.L_57 - .L_56)
	.align		4
.L_56:
        /*00a4*/ 	.word	index@(.nv.constant0._Z16SumarMatricesGPUPfS_S_jjjj)
        /*00a8*/ 	.short	0x0380
        /*00aa*/ 	.short	0x0028


	//----- nvinfo : EIATTR_SW_WAR
	.align		4
.L_57:
        /*00ac*/ 	.byte	0x04, 0x36
        /*00ae*/ 	.short	(.L_59 - .L_58)
.L_58:
        /*00b0*/ 	.word	0x00000008
.L_59:


//--------------------- .nv.callgraph             --------------------------
	.section	.nv.callgraph,"",@"SHT_CUDA_CALLGRAPH"
	.align	4
	.sectionentsize	8
	.align		4
        /*0000*/ 	.word	0x00000000
	.align		4
        /*0004*/ 	.word	0xffffffff
	.align		4
        /*0008*/ 	.word	0x00000000
	.align		4
        /*000c*/ 	.word	0xfffffffe
	.align		4
        /*0010*/ 	.word	0x00000000
	.align		4
        /*0014*/ 	.word	0xfffffffd
	.align		4
        /*0018*/ 	.word	0x00000000
	.align		4
        /*001c*/ 	.word	0xfffffffc


//--------------------- .text._Z22MultiplicarMatricesGPUPfS_S_jjjj --------------------------
	.section	.text._Z22MultiplicarMatricesGPUPfS_S_jjjj,"ax",@progbits
	.align	128
        .global         _Z22MultiplicarMatricesGPUPfS_S_jjjj
        .type           _Z22MultiplicarMatricesGPUPfS_S_jjjj,@function
        .size           _Z22MultiplicarMatricesGPUPfS_S_jjjj,(.L_x_19 - _Z22MultiplicarMatricesGPUPfS_S_jjjj)
        .other          _Z22MultiplicarMatricesGPUPfS_S_jjjj,@"STO_CUDA_ENTRY STV_DEFAULT"
_Z22MultiplicarMatricesGPUPfS_S_jjjj:
.text._Z22MultiplicarMatricesGPUPfS_S_jjjj:
[----:B------:R-:W-:Y:S01]  /*0000*/  LDC R1, c[0x0][0x37c] ;  /* 0x0000df00ff017b82 */ /* 0x000fe20000000800 */
[----:B------:R-:W0:Y:S07]  /*0010*/  S2R R3, SR_TID.X ;  /* 0x0000000000037919 */ /* 0x000e2e0000002100 */
[----:B------:R-:W0:Y:S01]  /*0020*/  S2UR UR4, SR_CTAID.X ;  /* 0x00000000000479c3 */ /* 0x000e220000002500 */
[----:B------:R-:W1:Y:S01]  /*0030*/  LDCU UR6, c[0x0][0x39c] ;  /* 0x00007380ff0677ac */ /* 0x000e620008000800 */
[----:B------:R-:W2:Y:S06]  /*0040*/  S2R R5, SR_TID.Y ;  /* 0x0000000000057919 */ /* 0x000eac0000002200 */
[----:B------:R-:W0:Y:S08]  /*0050*/  LDC R0, c[0x0][0x360] ;  /* 0x0000d800ff007b82 */ /* 0x000e300000000800 */
[----:B------:R-:W2:Y:S08]  /*0060*/  S2UR UR5, SR_CTAID.Y ;  /* 0x00000000000579c3 */ /* 0x000eb00000002600 */
[----:B------:R-:W2:Y:S01]  /*0070*/  LDC R2, c[0x0][0x364] ;  /* 0x0000d900ff027b82 */ /* 0x000ea20000000800 */
[----:B0-----:R-:W-:-:S05]  /*0080*/  IMAD R0, R0, UR4, R3 ;  /* 0x0000000400007c24 */ /* 0x001fca000f8e0203 */
[----:B-1----:R-:W-:Y:S01]  /*0090*/  ISETP.GE.U32.AND P0, PT, R0, UR6, PT ;  /* 0x0000000600007c0c */ /* 0x002fe2000bf06070 */
[----:B--2---:R-:W-:-:S12]  /*00a0*/  IMAD R3, R2, UR5, R5 ;  /* 0x0000000502037c24 */ /* 0x004fd8000f8e0205 */
[----:B------:R-:W-:Y:S05]  /*00b0*/  @P0 EXIT ;  /* 0x000000000000094d */ /* 0x000fea0003800000 */
[----:B------:R-:W0:Y:S01]  /*00c0*/  LDCU UR4, c[0x0][0x398] ;  /* 0x00007300ff0477ac */ /* 0x000e220008000800 */
[----:B------:R-:W1:Y:S01]  /*00d0*/  LDCU UR8, c[0x0][0x374] ;  /* 0x00006e80ff0877ac */ /* 0x000e620008000800 */
[----:B------:R-:W2:Y:S01]  /*00e0*/  LDCU.64 UR10, c[0x0][0x358] ;  /* 0x00006b00ff0a77ac */ /* 0x000ea20008000a00 */
[----:B------:R-:W3:Y:S01]  /*00f0*/  LDCU UR9, c[0x0][0x370] ;  /* 0x00006e00ff0977ac */ /* 0x000ee20008000800 */
[----:B0-----:R-:W-:-:S09]  /*0100*/  UISETP.NE.AND UP0, UPT, UR4, URZ, UPT ;  /* 0x000000ff0400728c */ /* 0x001fd2000bf05270 */
[----:B-123--:R-:W-:Y:S05]  /*0110*/  BRA.U UP0, `(.L_x_0) ;  /* 0x0000000100447547 */ /* 0x00efea000b800000 */
.L_x_4:
[----:B------:R-:W0:Y:S01]  /*0120*/  LDC R2, c[0x0][0x3a0] ;  /* 0x0000e800ff027b82 */ /* 0x000e220000000800 */
[----:B------:R-:W-:Y:S01]  /*0130*/  BSSY.RECONVERGENT B0, `(.L_x_1) ;  /* 0x000000a000007945 */ /* 0x000fe20003800200 */
[----:B0-----:R-:W-:-:S13]  /*0140*/  ISETP.GE.U32.AND P0, PT, R3, R2, PT ;  /* 0x000000020300720c */ /* 0x001fda0003f06070 */
[----:B-1----:R-:W-:Y:S05]  /*0150*/  @P0 BRA `(.L_x_2) ;  /* 0x00000000001c0947 */ /* 0x002fea0003800000 */
[----:B------:R-:W0:Y:S02]  /*0160*/  LDC.64 R6, c[0x0][0x390] ;  /* 0x0000e400ff067b82 */ /* 0x000e240000000a00 */
.L_x_3:
[----:B-1----:R-:W-:Y:S01]  /*0170*/  IMAD R5, R0, R2, R3 ;  /* 0x0000000200057224 */ /* 0x002fe200078e0203 */
[----:B------:R-:W-:-:S03]  /*0180*/  IADD3 R3, PT, PT, R3, UR8, RZ ;  /* 0x0000000803037c10 */ /* 0x000fc6000fffe0ff */
[----:B0-----:R-:W-:Y:S01]  /*0190*/  IMAD.WIDE.U32 R4, R5, 0x4, R6 ;  /* 0x0000000405047825 */ /* 0x001fe200078e0006 */
[----:B------:R-:W-:-:S04]  /*01a0*/  ISETP.GE.U32.AND P0, PT, R3, R2, PT ;  /* 0x000000020300720c */ /* 0x000fc80003f06070 */
[----:B------:R1:W-:Y:S09]  /*01b0*/  STG.E desc[UR10][R4.64], RZ ;  /* 0x000000ff04007986 */ /* 0x0003f2000c10190a */
[----:B------:R-:W-:Y:S05]  /*01c0*/  @!P0 BRA `(.L_x_3) ;  /* 0xfffffffc00e88947 */ /* 0x000fea000383ffff */
.L_x_2:
[----:B------:R-:W-:Y:S05]  /*01d0*/  BSYNC.RECONVERGENT B0 ;  /* 0x0000000000007941 */ /* 0x000fea0003800200 */
.L_x_1:
[----:B------:R-:W0:Y:S01]  /*01e0*/  LDCU UR4, c[0x0][0x39c] ;  /* 0x00007380ff0477ac */ /* 0x000e220008000800 */
[----:B------:R-:W-:-:S04]  /*01f0*/  IADD3 R0, PT, PT, R0, UR9, RZ ;  /* 0x0000000900007c10 */ /* 0x000fc8000fffe0ff */
[----:B0-----:R-:W-:-:S13]  /*0200*/  ISETP.GE.U32.AND P0, PT, R0, UR4, PT ;  /* 0x0000000400007c0c */ /* 0x001fda000bf06070 */
[----:B------:R-:W-:Y:S05]  /*0210*/  @!P0 BRA `(.L_x_4) ;  /* 0xfffffffc00c08947 */ /* 0x000fea000383ffff */
[----:B------:R-:W-:Y:S05]  /*0220*/  EXIT ;  /* 0x000000000000794d */ /* 0x000fea0003800000 */
.L_x_0:
[----:B------:R-:W-:Y:S02]  /*0230*/  ULOP3.LUT UR7, UR4, 0xfffffff8, URZ, 0xc0, !UPT ;  /* 0xfffffff804077892 */ /* 0x000fe4000f8ec0ff */
[----:B------:R-:W-:Y:S02]  /*0240*/  ULOP3.LUT UR4, UR4, 0x7, URZ, 0xc0, !UPT ;  /* 0x0000000704047892 */ /* 0x000fe4000f8ec0ff */
[----:B------:R-:W-:-:S12]  /*0250*/  UIADD3 UR6, UPT, UPT, -UR7, URZ, URZ ;  /* 0x000000ff07067290 */ /* 0x000fd8000fffe1ff */
.L_x_12:
[----:B------:R-:W0:Y:S01]  /*0260*/  LDCU UR5, c[0x0][0x3a0] ;  /* 0x00007400ff0577ac */ /* 0x000e220008000800 */
[----:B------:R-:W-:Y:S01]  /*0270*/  BSSY.RECONVERGENT B0, `(.L_x_5) ;  /* 0x00000ab000007945 */ /* 0x000fe20003800200 */
[----:B0-----:R-:W-:-:S13]  /*0280*/  ISETP.GE.U32.AND P0, PT, R3, UR5, PT ;  /* 0x0000000503007c0c */ /* 0x001fda000bf06070 */
[----:B-123--:R-:W-:Y:S05]  /*0290*/  @P0 BRA `(.L_x_6) ;  /* 0x0000000800a00947 */ /* 0x00efea0003800000 */
.L_x_11:
[----:B------:R-:W0:Y:S01]  /*02a0*/  LDC R2, c[0x0][0x3a0] ;  /* 0x0000e800ff027b82 */ /* 0x000e220000000800 */
[----:B------:R-:W-:Y:S01]  /*02b0*/  HFMA2 R4, -RZ, RZ, 0, 0 ;  /* 0x00000000ff047431 */ /* 0x000fe200000001ff */
[----:B-123--:R-:W-:-:S06]  /*02c0*/  MOV R23, RZ ;  /* 0x000000ff00177202 */ /* 0x00efcc0000000f00 */
[----:B------:R-:W1:Y:S08]  /*02d0*/  LDC.64 R14, c[0x0][0x390] ;  /* 0x0000e400ff0e7b82 */ /* 0x000e700000000a00 */
[----:B------:R-:W2:Y:S01]  /*02e0*/  LDC R5, c[0x0][0x398] ;  /* 0x0000e600ff057b82 */ /* 0x000ea20000000800 */
[----:B0-----:R-:W-:-:S04]  /*02f0*/  IMAD R7, R0, R2, R3 ;  /* 0x0000000200077224 */ /* 0x001fc800078e0203 */
[----:B-1----:R-:W-:-:S05]  /*0300*/  IMAD.WIDE.U32 R14, R7, 0x4, R14 ;  /* 0x00000004070e7825 */ /* 0x002fca00078e000e */
[----:B------:R0:W-:Y:S01]  /*0310*/  STG.E desc[UR10][R14.64], RZ ;  /* 0x000000ff0e007986 */ /* 0x0001e2000c10190a */
[----:B--2---:R-:W-:-:S13]  /*0320*/  ISETP.GE.U32.AND P0, PT, R5, 0x8, PT ;  /* 0x000000080500780c */ /* 0x004fda0003f06070 */
[----:B0-----:R-:W-:Y:S05]  /*0330*/  @!P0 BRA `(.L_x_7) ;  /* 0x0000000400448947 */ /* 0x001fea0003800000 */
[----:B------:R-:W-:Y:S01]  /*0340*/  IMAD R4, R0, R5, 0x3 ;  /* 0x0000000300047424 */ /* 0x000fe200078e0205 */
[----:B------:R-:W-:Y:S01]  /*0350*/  IADD3 R7, PT, PT, R3, R2, RZ ;  /* 0x0000000203077210 */ /* 0x000fe20007ffe0ff */
[C-C-:B------:R-:W-:Y:S01]  /*0360*/  IMAD R11, R2.reuse, 0x3, R3.reuse ;  /* 0x00000003020b7824 */ /* 0x140fe200078e0203 */
[CC--:B------:R-:W-:Y:S01]  /*0370*/  LEA R9, R2.reuse, R3.reuse, 0x1 ;  /* 0x0000000302097211 */ /* 0x0c0fe200078e08ff */
[C-C-:B------:R-:W-:Y:S01]  /*0380*/  IMAD R29, R2.reuse, 0x5, R3.reuse ;  /* 0x00000005021d7824 */ /* 0x140fe200078e0203 */
[CC--:B------:R-:W-:Y:S01]  /*0390*/  LEA R13, R2.reuse, R3.reuse, 0x2 ;  /* 0x00000003020d7211 */ /* 0x0c0fe200078e10ff */
[C-C-:B------:R-:W-:Y:S01]  /*03a0*/  IMAD R6, R2.reuse, 0x6, R3.reuse ;  /* 0x0000000602067824 */ /* 0x140fe200078e0203 */
[----:B------:R-:W-:Y:S01]  /*03b0*/  MOV R23, RZ ;  /* 0x000000ff00177202 */ /* 0x000fe20000000f00 */
[----:B------:R-:W-:Y:S01]  /*03c0*/  IMAD R8, R2, 0x7, R3 ;  /* 0x0000000702087824 */ /* 0x000fe200078e0203 */
[----:B------:R-:W-:Y:S01]  /*03d0*/  MOV R10, R3 ;  /* 0x00000003000a7202 */ /* 0x000fe20000000f00 */
[----:B------:R-:W-:-:S06]  /*03e0*/  UMOV UR5, UR6 ;  /* 0x0000000600057c82 */ /* 0x000fcc0008000000 */
.L_x_8:
[----:B------:R-:W0:Y:S01]  /*03f0*/  LDC.64 R18, c[0x0][0x380] ;  /* 0x0000e000ff127b82 */ /* 0x000e220000000a00 */
[----:B------:R-:W-:-:S07]  /*0400*/  IADD3 R27, PT, PT, R4, -0x3, RZ ;  /* 0xfffffffd041b7810 */ /* 0x000fce0007ffe0ff */
[----:B------:R-:W1:Y:S01]  /*0410*/  LDC.64 R16, c[0x0][0x388] ;  /* 0x0000e200ff107b82 */ /* 0x000e620000000a00 */
[----:B0-----:R-:W-:-:S06]  /*0420*/  IMAD.WIDE.U32 R26, R27, 0x4, R18 ;  /* 0x000000041b1a7825 */ /* 0x001fcc00078e0012 */
[----:B--2---:R-:W2:Y:S01]  /*0430*/  LDG.E R26, desc[UR10][R26.64] ;  /* 0x0000000a1a1a7981 */ /* 0x004ea2000c1e1900 */
[----:B-1----:R-:W-:-:S06]  /*0440*/  IMAD.WIDE.U32 R20, R10, 0x4, R16 ;  /* 0x000000040a147825 */ /* 0x002fcc00078e0010 */
[----:B------:R-:W2:Y:S01]  /*0450*/  LDG.E R20, desc[UR10][R20.64] ;  /* 0x0000000a14147981 */ /* 0x000ea2000c1e1900 */
[----:B------:R-:W-:Y:S01]  /*0460*/  IADD3 R25, PT, PT, R4, -0x2, RZ ;  /* 0xfffffffe04197810 */ /* 0x000fe20007ffe0ff */
[----:B--2---:R-:W-:-:S04]  /*0470*/  FFMA R12, R26, R20, R23 ;  /* 0x000000141a0c7223 */ /* 0x004fc80000000017 */
[----:B------:R-:W-:-:S04]  /*0480*/  IMAD.WIDE.U32 R22, R25, 0x4, R18 ;  /* 0x0000000419167825 */ /* 0x000fc800078e0012 */
[--C-:B------:R-:W-:Y:S01]  /*0490*/  IMAD.WIDE.U32 R24, R7, 0x4, R16.reuse ;  /* 0x0000000407187825 */ /* 0x100fe200078e0010 */
[----:B------:R-:W-:Y:S04]  /*04a0*/  STG.E desc[UR10][R14.64], R12 ;  /* 0x0000000c0e007986 */ /* 0x000fe8000c10190a */
[----:B------:R-:W2:Y:S04]  /*04b0*/  LDG.E R23, desc[UR10][R22.64] ;  /* 0x0000000a16177981 */ /* 0x000ea8000c1e1900 */
[----:B------:R-:W2:Y:S01]  /*04c0*/  LDG.E R24, desc[UR10][R24.64] ;  /* 0x0000000a18187981 */ /* 0x000ea2000c1e1900 */
[----:B------:R-:W-:Y:S01]  /*04d0*/  IADD3 R27, PT, PT, R4, -0x1, RZ ;  /* 0xffffffff041b7810 */ /* 0x000fe20007ffe0ff */
[----:B------:R-:W-:-:S04]  /*04e0*/  IMAD.WIDE.U32 R20, R9, 0x4, R16 ;  /* 0x0000000409147825 */ /* 0x000fc800078e0010 */
[----:B------:R-:W-:-:S04]  /*04f0*/  IMAD.WIDE.U32 R26, R27, 0x4, R18 ;  /* 0x000000041b1a7825 */ /* 0x000fc800078e0012 */
[----:B--2---:R-:W-:-:S05]  /*0500*/  FFMA R28, R23, R24, R12 ;  /* 0x00000018171c7223 */ /* 0x004fca000000000c */
[----:B------:R0:W-:Y:S04]  /*0510*/  STG.E desc[UR10][R14.64], R28 ;  /* 0x0000001c0e007986 */ /* 0x0001e8000c10190a */
[----:B------:R-:W0:Y:S04]  /*0520*/  LDG.E R27, desc[UR10][R26.64] ;  /* 0x0000000a1a1b7981 */ /* 0x000e28000c1e1900 */
[----:B------:R-:W0:Y:S01]  /*0530*/  LDG.E R20, desc[UR10][R20.64] ;  /* 0x0000000a14147981 */ /* 0x000e22000c1e1900 */
[----:B------:R-:W-:-:S04]  /*0540*/  IMAD.WIDE.U32 R22, R11, 0x4, R16 ;  /* 0x000000040b167825 */ /* 0x000fc800078e0010 */
[----:B0-----:R-:W-:Y:S01]  /*0550*/  FFMA R28, R27, R20, R28 ;  /* 0x000000141b1c7223 */ /* 0x001fe2000000001c */
[----:B------:R-:W-:-:S04]  /*0560*/  IMAD.WIDE.U32 R20, R4, 0x4, R18 ;  /* 0x0000000404147825 */ /* 0x000fc800078e0012 */
[----:B------:R0:W-:Y:S04]  /*0570*/  STG.E desc[UR10][R14.64], R28 ;  /* 0x0000001c0e007986 */ /* 0x0001e8000c10190a */
[----:B------:R-:W2:Y:S04]  /*0580*/  LDG.E R25, desc[UR10][R20.64] ;  /* 0x0000000a14197981 */ /* 0x000ea8000c1e1900 */
[----:B------:R-:W2:Y:S01]  /*0590*/  LDG.E R22, desc[UR10][R22.64] ;  /* 0x0000000a16167981 */ /* 0x000ea2000c1e1900 */
[----:B------:R-:W-:Y:S01]  /*05a0*/  IADD3 R24, PT, PT, R4, 0x1, RZ ;  /* 0x0000000104187810 */ /* 0x000fe20007ffe0ff */
[----:B------:R-:W-:-:S04]  /*05b0*/  IMAD.WIDE.U32 R26, R13, 0x4, R16 ;  /* 0x000000040d1a7825 */ /* 0x000fc800078e0010 */
[----:B--2---:R-:W-:Y:S01]  /*05c0*/  FFMA R12, R25, R22, R28 ;  /* 0x00000016190c7223 */ /* 0x004fe2000000001c */
[----:B------:R-:W-:-:S04]  /*05d0*/  IMAD.WIDE.U32 R24, R24, 0x4, R18 ;  /* 0x0000000418187825 */ /* 0x000fc800078e0012 */
[----:B------:R1:W-:Y:S04]  /*05e0*/  STG.E desc[UR10][R14.64], R12 ;  /* 0x0000000c0e007986 */ /* 0x0003e8000c10190a */
[----:B------:R-:W0:Y:S04]  /*05f0*/  LDG.E R25, desc[UR10][R24.64] ;  /* 0x0000000a18197981 */ /* 0x000e28000c1e1900 */
[----:B------:R-:W0:Y:S01]  /*0600*/  LDG.E R26, desc[UR10][R26.64] ;  /* 0x0000000a1a1a7981 */ /* 0x000e22000c1e1900 */
[----:B------:R-:W-:Y:S01]  /*0610*/  IADD3 R21, PT, PT, R4, 0x2, RZ ;  /* 0x0000000204157810 */ /* 0x000fe20007ffe0ff */
[----:B------:R-:W-:-:S04]  /*0620*/  IMAD.WIDE.U32 R22, R29, 0x4, R16 ;  /* 0x000000041d167825 */ /* 0x000fc800078e0010 */
[----:B------:R-:W-:-:S04]  /*0630*/  IMAD.WIDE.U32 R20, R21, 0x4, R18 ;  /* 0x0000000415147825 */ /* 0x000fc800078e0012 */
[----:B0-----:R-:W-:-:S05]  /*0640*/  FFMA R28, R25, R26, R12 ;  /* 0x0000001a191c7223 */ /* 0x001fca000000000c */
[----:B------:R0:W-:Y:S04]  /*0650*/  STG.E desc[UR10][R14.64], R28 ;  /* 0x0000001c0e007986 */ /* 0x0001e8000c10190a */
[----:B------:R-:W2:Y:S04]  /*0660*/  LDG.E R21, desc[UR10][R20.64] ;  /* 0x0000000a14157981 */ /* 0x000ea8000c1e1900 */
[----:B------:R-:W2:Y:S01]  /*0670*/  LDG.E R22, desc[UR10][R22.64] ;  /* 0x0000000a16167981 */ /* 0x000ea2000c1e1900 */
[----:B------:R-:W-:Y:S01]  /*0680*/  IADD3 R25, PT, PT, R4, 0x3, RZ ;  /* 0x0000000304197810 */ /* 0x000fe20007ffe0ff */
[----:B------:R-:W-:-:S04]  /*0690*/  IMAD.WIDE.U32 R26, R6, 0x4, R16 ;  /* 0x00000004061a7825 */ /* 0x000fc800078e0010 */
[----:B------:R-:W-:-:S04]  /*06a0*/  IMAD.WIDE.U32 R24, R25, 0x4, R18 ;  /* 0x0000000419187825 */ /* 0x000fc800078e0012 */
[----:B--2---:R-:W-:-:S05]  /*06b0*/  FFMA R21, R21, R22, R28 ;  /* 0x0000001615157223 */ /* 0x004fca000000001c */
[----:B------:R2:W-:Y:S04]  /*06c0*/  STG.E desc[UR10][R14.64], R21 ;  /* 0x000000150e007986 */ /* 0x0005e8000c10190a */
[----:B------:R-:W0:Y:S04]  /*06d0*/  LDG.E R24, desc[UR10][R24.64] ;  /* 0x0000000a18187981 */ /* 0x000e28000c1e1900 */
[----:B------:R-:W0:Y:S01]  /*06e0*/  LDG.E R26, desc[UR10][R26.64] ;  /* 0x0000000a1a1a7981 */ /* 0x000e22000c1e1900 */
[----:B-1----:R-:W-:Y:S01]  /*06f0*/  IADD3 R12, PT, PT, R4, 0x4, RZ ;  /* 0x00000004040c7810 */ /* 0x002fe20007ffe0ff */
[----:B------:R-:W-:-:S04]  /*0700*/  IMAD.WIDE.U32 R16, R8, 0x4, R16 ;  /* 0x0000000408107825 */ /* 0x000fc800078e0010 */
[----:B------:R-:W-:-:S04]  /*0710*/  IMAD.WIDE.U32 R18, R12, 0x4, R18 ;  /* 0x000000040c127825 */ /* 0x000fc800078e0012 */
[----:B0-----:R-:W-:-:S05]  /*0720*/  FFMA R28, R24, R26, R21 ;  /* 0x0000001a181c7223 */ /* 0x001fca0000000015 */
[----:B------:R2:W-:Y:S04]  /*0730*/  STG.E desc[UR10][R14.64], R28 ;  /* 0x0000001c0e007986 */ /* 0x0005e8000c10190a */
[----:B------:R-:W3:Y:S04]  /*0740*/  LDG.E R19, desc[UR10][R18.64] ;  /* 0x0000000a12137981 */ /* 0x000ee8000c1e1900 */
[----:B------:R-:W3:Y:S01]  /*0750*/  LDG.E R16, desc[UR10][R16.64] ;  /* 0x0000000a10107981 */ /* 0x000ee2000c1e1900 */
[----:B------:R-:W-:-:S04]  /*0760*/  UIADD3 UR5, UPT, UPT, UR5, 0x8, URZ ;  /* 0x0000000805057890 */ /* 0x000fc8000fffe0ff */
[----:B------:R-:W-:Y:S01]  /*0770*/  UISETP.NE.AND UP0, UPT, UR5, URZ, UPT ;  /* 0x000000ff0500728c */ /* 0x000fe2000bf05270 */
[----:B------:R-:W-:Y:S02]  /*0780*/  IADD3 R4, PT, PT, R4, 0x8, RZ ;  /* 0x0000000804047810 */ /* 0x000fe40007ffe0ff */
[C---:B------:R-:W-:Y:S02]  /*0790*/  LEA R7, R2.reuse, R7, 0x3 ;  /* 0x0000000702077211 */ /* 0x040fe400078e18ff */
[C---:B------:R-:W-:Y:S02]  /*07a0*/  LEA R9, R2.reuse, R9, 0x3 ;  /* 0x0000000902097211 */ /* 0x040fe400078e18ff */
[C---:B------:R-:W-:Y:S02]  /*07b0*/  LEA R11, R2.reuse, R11, 0x3 ;  /* 0x0000000b020b7211 */ /* 0x040fe400078e18ff */
[C---:B------:R-:W-:Y:S02]  /*07c0*/  LEA R13, R2.reuse, R13, 0x3 ;  /* 0x0000000d020d7211 */ /* 0x040fe400078e18ff */
[----:B------:R-:W-:-:S02]  /*07d0*/  LEA R29, R2, R29, 0x3 ;  /* 0x0000001d021d7211 */ /* 0x000fc400078e18ff */
[C---:B------:R-:W-:Y:S02]  /*07e0*/  LEA R6, R2.reuse, R6, 0x3 ;  /* 0x0000000602067211 */ /* 0x040fe400078e18ff */
[C---:B------:R-:W-:Y:S02]  /*07f0*/  LEA R8, R2.reuse, R8, 0x3 ;  /* 0x0000000802087211 */ /* 0x040fe400078e18ff */
[----:B------:R-:W-:Y:S01]  /*0800*/  LEA R10, R2, R10, 0x3 ;  /* 0x0000000a020a7211 */ /* 0x000fe200078e18ff */
[----:B---3--:R-:W-:-:S05]  /*0810*/  FFMA R23, R19, R16, R28 ;  /* 0x0000001013177223 */ /* 0x008fca000000001c */
[----:B------:R2:W-:Y:S01]  /*0820*/  STG.E desc[UR10][R14.64], R23 ;  /* 0x000000170e007986 */ /* 0x0005e2000c10190a */
[----:B------:R-:W-:Y:S05]  /*0830*/  BRA.U UP0, `(.L_x_8) ;  /* 0xfffffff900ec7547 */ /* 0x000fea000b83ffff */
[----:B------:R-:W-:-:S07]  /*0840*/  MOV R4, UR7 ;  /* 0x0000000700047c02 */ /* 0x000fce0008000f00 */
.L_x_7:
[----:B------:R-:W-:-:S09]  /*0850*/  UISETP.NE.AND UP0, UPT, UR4, URZ, UPT ;  /* 0x000000ff0400728c */ /* 0x000fd2000bf05270 */
[----:B------:R-:W-:Y:S05]  /*0860*/  BRA.U !UP0, `(.L_x_9) ;  /* 0x0000000508207547 */ /* 0x000fea000b800000 */
[----:B------:R-:W-:Y:S01]  /*0870*/  UIADD3 UR5, UPT, UPT, UR4, -0x1, URZ ;  /* 0xffffffff04057890 */ /* 0x000fe2000fffe0ff */
[----:B------:R-:W-:-:S03]  /*0880*/  LOP3.LUT P0, R12, R5, 0x3, RZ, 0xc0, !PT ;  /* 0x00000003050c7812 */ /* 0x000fc6000780c0ff */
[----:B------:R-:W-:-:S09]  /*0890*/  UISETP.GE.U32.AND UP0, UPT, UR5, 0x3, UPT ;  /* 0x000000030500788c */ /* 0x000fd2000bf06070 */
[----:B------:R-:W-:Y:S05]  /*08a0*/  BRA.U !UP0, `(.L_x_10) ;  /* 0x00000001088c7547 */ /* 0x000fea000b800000 */
[----:B------:R-:W0:Y:S01]  /*08b0*/  LDC.64 R8, c[0x0][0x380] ;  /* 0x0000e000ff087b82 */ /* 0x000e220000000a00 */
[----:B------:R-:W-:Y:S02]  /*08c0*/  IMAD R13, R0, R5, R4 ;  /* 0x00000005000d7224 */ /* 0x000fe400078e0204 */
[----:B------:R-:W-:-:S05]  /*08d0*/  IMAD R17, R4, R2, R3 ;  /* 0x0000000204117224 */ /* 0x000fca00078e0203 */
[----:B------:R-:W1:Y:S01]  /*08e0*/  LDC.64 R6, c[0x0][0x388] ;  /* 0x0000e200ff067b82 */ /* 0x000e620000000a00 */
[----:B0-----:R-:W-:-:S06]  /*08f0*/  IMAD.WIDE.U32 R18, R13, 0x4, R8 ;  /* 0x000000040d127825 */ /* 0x001fcc00078e0008 */
[----:B------:R-:W3:Y:S01]  /*0900*/  LDG.E R18, desc[UR10][R18.64] ;  /* 0x0000000a12127981 */ /* 0x000ee2000c1e1900 */
[----:B-1----:R-:W-:-:S06]  /*0910*/  IMAD.WIDE.U32 R10, R17, 0x4, R6 ;  /* 0x00000004110a7825 */ /* 0x002fcc00078e0006 */
[----:B------:R-:W3:Y:S01]  /*0920*/  LDG.E R10, desc[UR10][R10.64] ;  /* 0x0000000a0a0a7981 */ /* 0x000ee2000c1e1900 */
[----:B--2---:R-:W-:Y:S02]  /*0930*/  IADD3 R21, PT, PT, R13, 0x1, RZ ;  /* 0x000000010d157810 */ /* 0x004fe40007ffe0ff */
[----:B------:R-:W-:-:S03]  /*0940*/  IADD3 R25, PT, PT, R17, R2, RZ ;  /* 0x0000000211197210 */ /* 0x000fc60007ffe0ff */
[----:B------:R-:W-:-:S04]  /*0950*/  IMAD.WIDE.U32 R20, R21, 0x4, R8 ;  /* 0x0000000415147825 */ /* 0x000fc800078e0008 */
[----:B------:R-:W-:-:S04]  /*0960*/  IMAD.WIDE.U32 R16, R25, 0x4, R6 ;  /* 0x0000000419107825 */ /* 0x000fc800078e0006 */
[----:B---3--:R-:W-:-:S05]  /*0970*/  FFMA R23, R18, R10, R23 ;  /* 0x0000000a12177223 */ /* 0x008fca0000000017 */
[----:B------:R0:W-:Y:S04]  /*0980*/  STG.E desc[UR10][R14.64], R23 ;  /* 0x000000170e007986 */ /* 0x0001e8000c10190a */
[----:B------:R-:W2:Y:S04]  /*0990*/  LDG.E R20, desc[UR10][R20.64] ;  /* 0x0000000a14147981 */ /* 0x000ea8000c1e1900 */
[----:B------:R-:W2:Y:S01]  /*09a0*/  LDG.E R16, desc[UR10][R16.64] ;  /* 0x0000000a10107981 */ /* 0x000ea2000c1e1900 */
[----:B------:R-:W-:Y:S02]  /*09b0*/  IADD3 R27, PT, PT, R13, 0x2, RZ ;  /* 0x000000020d1b7810 */ /* 0x000fe40007ffe0ff */
[----:B------:R-:W-:-:S03]  /*09c0*/  IADD3 R29, PT, PT, R25, R2, RZ ;  /* 0x00000002191d7210 */ /* 0x000fc60007ffe0ff */
[----:B------:R-:W-:-:S04]  /*09d0*/  IMAD.WIDE.U32 R18, R27, 0x4, R8 ;  /* 0x000000041b127825 */ /* 0x000fc800078e0008 */
[----:B------:R-:W-:-:S04]  /*09e0*/  IMAD.WIDE.U32 R10, R29, 0x4, R6 ;  /* 0x000000041d0a7825 */ /* 0x000fc800078e0006 */
[----:B--2---:R-:W-:-:S05]  /*09f0*/  FFMA R25, R20, R16, R23 ;  /* 0x0000001014197223 */ /* 0x004fca0000000017 */
[----:B------:R1:W-:Y:S04]  /*0a00*/  STG.E desc[UR10][R14.64], R25 ;  /* 0x000000190e007986 */ /* 0x0003e8000c10190a */
[----:B------:R-:W2:Y:S04]  /*0a10*/  LDG.E R18, desc[UR10][R18.64] ;  /* 0x0000000a12127981 */ /* 0x000ea8000c1e1900 */
[----:B------:R-:W2:Y:S01]  /*0a20*/  LDG.E R10, desc[UR10][R10.64] ;  /* 0x0000000a0a0a7981 */ /* 0x000ea2000c1e1900 */
[----:B0-----:R-:W-:Y:S02]  /*0a30*/  IADD3 R23, PT, PT, R13, 0x3, RZ ;  /* 0x000000030d177810 */ /* 0x001fe40007ffe0ff */
[----:B------:R-:W-:-:S03]  /*0a40*/  IADD3 R29, PT, PT, R29, R2, RZ ;  /* 0x000000021d1d7210 */ /* 0x000fc60007ffe0ff */
[----:B------:R-:W-:-:S04]  /*0a50*/  IMAD.WIDE.U32 R8, R23, 0x4, R8 ;  /* 0x0000000417087825 */ /* 0x000fc800078e0008 */
[----:B------:R-:W-:-:S04]  /*0a60*/  IMAD.WIDE.U32 R6, R29, 0x4, R6 ;  /* 0x000000041d067825 */ /* 0x000fc800078e0006 */
[----:B--2---:R-:W-:-:S05]  /*0a70*/  FFMA R13, R18, R10, R25 ;  /* 0x0000000a120d7223 */ /* 0x004fca0000000019 */
[----:B------:R1:W-:Y:S04]  /*0a80*/  STG.E desc[UR10][R14.64], R13 ;  /* 0x0000000d0e007986 */ /* 0x0003e8000c10190a */
[----:B------:R-:W2:Y:S04]  /*0a90*/  LDG.E R8, desc[UR10][R8.64] ;  /* 0x0000000a08087981 */ /* 0x000ea8000c1e1900 */
[----:B------:R-:W2:Y:S01]  /*0aa0*/  LDG.E R6, desc[UR10][R6.64] ;  /* 0x0000000a06067981 */ /* 0x000ea2000c1e1900 */
[----:B------:R-:W-:Y:S01]  /*0ab0*/  IADD3 R4, PT, PT, R4, 0x4, RZ ;  /* 0x0000000404047810 */ /* 0x000fe20007ffe0ff */
[----:B--2---:R-:W-:-:S05]  /*0ac0*/  FFMA R23, R8, R6, R13 ;  /* 0x0000000608177223 */ /* 0x004fca000000000d */
[----:B------:R1:W-:Y:S02]  /*0ad0*/  STG.E desc[UR10][R14.64], R23 ;  /* 0x000000170e007986 */ /* 0x0003e4000c10190a */
.L_x_10:
[----:B------:R-:W-:Y:S05]  /*0ae0*/  @!P0 BRA `(.L_x_9) ;  /* 0x0000000000808947 */ /* 0x000fea0003800000 */
[----:B------:R-:W0:Y:S01]  /*0af0*/  LDC.64 R8, c[0x0][0x380] ;  /* 0x0000e000ff087b82 */ /* 0x000e220000000a00 */
[----:B------:R-:W-:-:S07]  /*0b00*/  ISETP.NE.AND P0, PT, R12, 0x1, PT ;  /* 0x000000010c00780c */ /* 0x000fce0003f05270 */
[----:B------:R-:W1:Y:S06]  /*0b10*/  LDC.64 R6, c[0x0][0x388] ;  /* 0x0000e200ff067b82 */ /* 0x000e6c0000000a00 */
[----:B------:R-:W-:Y:S02]  /*0b20*/  @P0 IMAD R17, R0, R5, R4 ;  /* 0x0000000500110224 */ /* 0x000fe400078e0204 */
[----:B------:R-:W-:Y:S02]  /*0b30*/  @P0 IMAD R19, R4, R2, R3 ;  /* 0x0000000204130224 */ /* 0x000fe400078e0203 */
[----:B0-----:R-:W-:-:S06]  /*0b40*/  @P0 IMAD.WIDE.U32 R10, R17, 0x4, R8 ;  /* 0x00000004110a0825 */ /* 0x001fcc00078e0008 */
[----:B------:R-:W2:Y:S01]  /*0b50*/  @P0 LDG.E R10, desc[UR10][R10.64] ;  /* 0x0000000a0a0a0981 */ /* 0x000ea2000c1e1900 */
[----:B-1----:R-:W-:-:S06]  /*0b60*/  @P0 IMAD.WIDE.U32 R12, R19, 0x4, R6 ;  /* 0x00000004130c0825 */ /* 0x002fcc00078e0006 */
[----:B------:R-:W2:Y:S01]  /*0b70*/  @P0 LDG.E R12, desc[UR10][R12.64] ;  /* 0x0000000a0c0c0981 */ /* 0x000ea2000c1e1900 */
[----:B------:R-:W-:Y:S02]  /*0b80*/  @P0 IADD3 R17, PT, PT, R17, 0x1, RZ ;  /* 0x0000000111110810 */ /* 0x000fe40007ffe0ff */
[----:B------:R-:W-:-:S03]  /*0b90*/  @P0 IADD3 R19, PT, PT, R19, R2, RZ ;  /* 0x0000000213130210 */ /* 0x000fc60007ffe0ff */
[----:B------:R-:W-:Y:S02]  /*0ba0*/  @P0 IMAD.WIDE.U32 R16, R17, 0x4, R8 ;  /* 0x0000000411100825 */ /* 0x000fe400078e0008 */
[----:B------:R-:W0:Y:S02]  /*0bb0*/  LDC.64 R8, c[0x0][0x380] ;  /* 0x0000e000ff087b82 */ /* 0x000e240000000a00 */
[----:B------:R-:W-:-:S06]  /*0bc0*/  @P0 IMAD.WIDE.U32 R18, R19, 0x4, R6 ;  /* 0x0000000413120825 */ /* 0x000fcc00078e0006 */
[----:B------:R-:W1:Y:S01]  /*0bd0*/  LDC.64 R6, c[0x0][0x388] ;  /* 0x0000e200ff067b82 */ /* 0x000e620000000a00 */
[----:B--2---:R-:W-:-:S05]  /*0be0*/  @P0 FFMA R21, R10, R12, R23 ;  /* 0x0000000c0a150223 */ /* 0x004fca0000000017 */
[----:B------:R3:W-:Y:S04]  /*0bf0*/  @P0 STG.E desc[UR10][R14.64], R21 ;  /* 0x000000150e000986 */ /* 0x0007e8000c10190a */
[----:B------:R-:W2:Y:S04]  /*0c00*/  @P0 LDG.E R16, desc[UR10][R16.64] ;  /* 0x0000000a10100981 */ /* 0x000ea8000c1e1900 */
[----:B------:R-:W2:Y:S01]  /*0c10*/  @P0 LDG.E R18, desc[UR10][R18.64] ;  /* 0x0000000a12120981 */ /* 0x000ea2000c1e1900 */
[----:B------:R-:W-:-:S04]  /*0c20*/  LOP3.LUT R10, R5, 0x1, RZ, 0xc0, !PT ;  /* 0x00000001050a7812 */ /* 0x000fc800078ec0ff */
[----:B------:R-:W-:Y:S02]  /*0c30*/  ISETP.NE.U32.AND P1, PT, R10, 0x1, PT ;  /* 0x000000010a00780c */ /* 0x000fe40003f25070 */
[----:B------:R-:W-:-:S11]  /*0c40*/  @P0 IADD3 R4, PT, PT, R4, 0x2, RZ ;  /* 0x0000000204040810 */ /* 0x000fd60007ffe0ff */
[----:B------:R-:W-:Y:S02]  /*0c50*/  @!P1 IMAD R5, R0, R5, R4 ;  /* 0x0000000500059224 */ /* 0x000fe400078e0204 */
[----:B------:R-:W-:Y:S02]  /*0c60*/  @!P1 IMAD R11, R4, R2, R3 ;  /* 0x00000002040b9224 */ /* 0x000fe400078e0203 */
[----:B0-----:R-:W-:-:S04]  /*0c70*/  @!P1 IMAD.WIDE.U32 R8, R5, 0x4, R8 ;  /* 0x0000000405089825 */ /* 0x001fc800078e0008 */
[----:B-1----:R-:W-:-:S04]  /*0c80*/  @!P1 IMAD.WIDE.U32 R6, R11, 0x4, R6 ;  /* 0x000000040b069825 */ /* 0x002fc800078e0006 */
[----:B--2---:R-:W-:-:S05]  /*0c90*/  @P0 FFMA R23, R16, R18, R21 ;  /* 0x0000001210170223 */ /* 0x004fca0000000015 */
[----:B------:R3:W-:Y:S04]  /*0ca0*/  @P0 STG.E desc[UR10][R14.64], R23 ;  /* 0x000000170e000986 */ /* 0x0007e8000c10190a */
[----:B------:R-:W2:Y:S04]  /*0cb0*/  @!P1 LDG.E R8, desc[UR10][R8.64] ;  /* 0x0000000a08089981 */ /* 0x000ea8000c1e1900 */
[----:B------:R-:W2:Y:S02]  /*0cc0*/  @!P1 LDG.E R6, desc[UR10][R6.64] ;  /* 0x0000000a06069981 */ /* 0x000ea4000c1e1900 */
[----:B--2---:R-:W-:-:S05]  /*0cd0*/  @!P1 FFMA R5, R8, R6, R23 ;  /* 0x0000000608059223 */ /* 0x004fca0000000017 */
[----:B------:R3:W-:Y:S02]  /*0ce0*/  @!P1 STG.E desc[UR10][R14.64], R5 ;  /* 0x000000050e009986 */ /* 0x0007e4000c10190a */
.L_x_9:
[----:B------:R-:W-:-:S04]  /*0cf0*/  IADD3 R3, PT, PT, R3, UR8, RZ ;  /* 0x0000000803037c10 */ /* 0x000fc8000fffe0ff */
[----:B------:R-:W-:-:S13]  /*0d00*/  ISETP.GE.U32.AND P0, PT, R3, R2, PT ;  /* 0x000000020300720c */ /* 0x000fda0003f06070 */
[----:B------:R-:W-:Y:S05]  /*0d10*/  @!P0 BRA `(.L_x_11) ;  /* 0xfffffff400608947 */ /* 0x000fea000383ffff */
.L_x_6:
[----:B------:R-:W-:Y:S05]  /*0d20*/  BSYNC.RECONVERGENT B0 ;  /* 0x0000000000007941 */ /* 0x000fea0003800200 */
.L_x_5:
[----:B------:R-:W0:Y:S01]  /*0d30*/  LDCU UR5, c[0x0][0x39c] ;  /* 0x00007380ff0577ac */ /* 0x000e220008000800 */
[----:B------:R-:W-:-:S04]  /*0d40*/  IADD3 R0, PT, PT, R0, UR9, RZ ;  /* 0x0000000900007c10 */ /* 0x000fc8000fffe0ff */
[----:B0-----:R-:W-:-:S13]  /*0d50*/  ISETP.GE.U32.AND P0, PT, R0, UR5, PT ;  /* 0x0000000500007c0c */ /* 0x001fda000bf06070 */
[----:B------:R-:W-:Y:S05]  /*0d60*/  @!P0 BRA `(.L_x_12) ;  /* 0xfffffff4003c8947 */ /* 0x000fea000383ffff */
[----:B------:R-:W-:Y:S05]  /*0d70*/  EXIT ;  /* 0x000000000000794d */ /* 0x000fea0003800000 */
.L_x_13:
[----:B------:R-:W-:-:S00]  /*0d80*/  BRA `(.L_x_13) ;  /* 0xfffffffc00fc7947 */ /* 0x000fc0000383ffff */
[----:B------:R-:W-:-:S00]  /*0d90*/  NOP ;  /* 0x0000000000007918 */ /* 0x000fc00000000000 */
        /* <DEDUP_REMOVED lines=14> */
.L_x_19:


//--------------------- .text._Z16SumarMatricesGPUPfS_S_jjjj --------------------------
	.section	.text._Z16SumarMatricesGPUPfS_S_jjjj,"ax",@progbits
	.align	128
        .global         _Z16SumarMatricesGPUPfS_S_jjjj
        .type           _Z16SumarMatricesGPUPfS_S_jjjj,@function
        .size           _Z16SumarMatricesGPUPfS_S_jjjj,(.L_x_20 - _Z16SumarMatricesGPUPfS_S_jjjj)
        .other          _Z16SumarMatricesGPUPfS_S_jjjj,@"STO_CUDA_ENTRY STV_DEFAULT"
_Z16SumarMatricesGPUPfS_S_jjjj:
.text._Z16SumarMatricesGPUPfS_S_jjjj:
[----:B------:R-:W-:Y:S01]  /*0000*/  LDC R1, c[0x0][0x37c] ;  /* 0x0000df00ff017b82 */ /* 0x000fe20000000800 */
[----:B------:R-:W0:Y:S07]  /*0010*/  S2R R3, SR_TID.X ;  /* 0x0000000000037919 */ /* 0x000e2e0000002100 */
[----:B------:R-:W0:Y:S01]  /*0020*/  S2UR UR4, SR_CTAID.X ;  /* 0x00000000000479c3 */ /* 0x000e220000002500 */
[----:B------:R-:W1:Y:S07]  /*0030*/  LDCU UR5, c[0x0][0x398] ;  /* 0x00007300ff0577ac */ /* 0x000e6e0008000800 */
[----:B------:R-:W0:Y:S02]  /*0040*/  LDC R0, c[0x0][0x360] ;  /* 0x0000d800ff007b82 */ /* 0x000e240000000800 */
[----:B0-----:R-:W-:-:S05]  /*0050*/  IMAD R0, R0, UR4, R3 ;  /* 0x0000000400007c24 */ /* 0x001fca000f8e0203 */
[----:B-1----:R-:W-:-:S13]  /*0060*/  ISETP.GE.U32.AND P0, PT, R0, UR5, PT ;  /* 0x0000000500007c0c */ /* 0x002fda000bf06070 */
[----:B------:R-:W-:Y:S05]  /*0070*/  @P0 EXIT ;  /* 0x000000000000094d */ /* 0x000fea0003800000 */
[----:B------:R-:W0:Y:S01]  /*0080*/  S2R R15, SR_TID.Y ;  /* 0x00000000000f7919 */ /* 0x000e220000002200 */
[----:B------:R-:W1:Y:S01]  /*0090*/  LDCU UR4, c[0x0][0x374] ;  /* 0x00006e80ff0477ac */ /* 0x000e620008000800 */
[----:B------:R-:W0:Y:S01]  /*00a0*/  S2R R2, SR_CTAID.Y ;  /* 0x0000000000027919 */ /* 0x000e220000002600 */
[----:B------:R-:W2:Y:S01]  /*00b0*/  LDCU UR5, c[0x0][0x370] ;  /* 0x00006e00ff0577ac */ /* 0x000ea20008000800 */
[----:B------:R-:W0:Y:S01]  /*00c0*/  LDCU UR6, c[0x0][0x364] ;  /* 0x00006c80ff0677ac */ /* 0x000e220008000800 */
[----:B------:R-:W3:Y:S02]  /*00d0*/  LDCU.64 UR8, c[0x0][0x358] ;  /* 0x00006b00ff0877ac */ /* 0x000ee40008000a00 */
[----:B0123--:R-:W-:-:S07]  /*00e0*/  IMAD R15, R2, UR6, R15 ;  /* 0x00000006020f7c24 */ /* 0x00ffce000f8e020f */
.L_x_17:
[----:B0-----:R-:W0:Y:S01]  /*00f0*/  LDC R14, c[0x0][0x39c] ;  /* 0x0000e700ff0e7b82 */ /* 0x001e220000000800 */
[----:B------:R-:W-:Y:S07]  /*0100*/  BSSY.RECONVERGENT B0, `(.L_x_14) ;  /* 0x0000011000007945 */ /* 0x000fee0003800200 */
[----:B------:R-:W1:Y:S08]  /*0110*/  LDC.64 R12, c[0x0][0x390] ;  /* 0x0000e400ff0c7b82 */ /* 0x000e700000000a00 */
[----:B--2---:R-:W2:Y:S08]  /*0120*/  LDC.64 R8, c[0x0][0x380] ;  /* 0x0000e000ff087b82 */ /* 0x004eb00000000a00 */
[----:B---3--:R-:W3:Y:S01]  /*0130*/  LDC.64 R10, c[0x0][0x388] ;  /* 0x0000e200ff0a7b82 */ /* 0x008ee20000000a00 */
[----:B0-----:R-:W-:-:S13]  /*0140*/  ISETP.GE.U32.AND P0, PT, R15, R14, PT ;  /* 0x0000000e0f00720c */ /* 0x001fda0003f06070 */
[----:B-1----:R-:W-:Y:S05]  /*0150*/  @P0 BRA `(.L_x_15) ;  /* 0x00000000002c0947 */ /* 0x002fea0003800000 */
.L_x_16:
[----:B0-----:R-:W-:-:S04]  /*0160*/  IMAD R7, R0, R14, R15 ;  /* 0x0000000e00077224 */ /* 0x001fc800078e020f */
[----:B--2---:R-:W-:-:S04]  /*0170*/  IMAD.WIDE.U32 R2, R7, 0x4, R8 ;  /* 0x0000000407027825 */ /* 0x004fc800078e0008 */
[C---:B---3--:R-:W-:Y:S02]  /*0180*/  IMAD.WIDE.U32 R4, R7.reuse, 0x4, R10 ;  /* 0x0000000407047825 */ /* 0x048fe400078e000a */
[----:B------:R-:W2:Y:S04]  /*0190*/  LDG.E R2, desc[UR8][R2.64] ;  /* 0x0000000802027981 */ /* 0x000ea8000c1e1900 */
[----:B------:R-:W2:Y:S01]  /*01a0*/  LDG.E R5, desc[UR8][R4.64] ;  /* 0x0000000804057981 */ /* 0x000ea2000c1e1900 */
[----:B------:R-:W-:Y:S01]  /*01b0*/  IMAD.WIDE.U32 R6, R7, 0x4, R12 ;  /* 0x0000000407067825 */ /* 0x000fe200078e000c */
[----:B------:R-:W-:-:S04]  /*01c0*/  IADD3 R15, PT, PT, R15, UR4, RZ ;  /* 0x000000040f0f7c10 */ /* 0x000fc8000fffe0ff */
[----:B------:R-:W-:Y:S01]  /*01d0*/  ISETP.GE.U32.AND P0, PT, R15, R14, PT ;  /* 0x0000000e0f00720c */ /* 0x000fe20003f06070 */
[----:B--2---:R-:W-:-:S05]  /*01e0*/  FADD R17, R2, R5 ;  /* 0x0000000502117221 */ /* 0x004fca0000000000 */
[----:B------:R0:W-:Y:S07]  /*01f0*/  STG.E desc[UR8][R6.64], R17 ;  /* 0x0000001106007986 */ /* 0x0001ee000c101908 */
[----:B------:R-:W-:Y:S05]  /*0200*/  @!P0 BRA `(.L_x_16) ;  /* 0xfffffffc00d48947 */ /* 0x000fea000383ffff */
.L_x_15:
[----:B------:R-:W-:Y:S05]  /*0210*/  BSYNC.RECONVERGENT B0 ;  /* 0x0000000000007941 */ /* 0x000fea0003800200 */
.L_x_14:
[----:B------:R-:W1:Y:S01]  /*0220*/  LDCU UR6, c[0x0][0x398] ;  /* 0x00007300ff0677ac */ /* 0x000e620008000800 */
[----:B------:R-:W-:-:S04]  /*0230*/  IADD3 R0, PT, PT, R0, UR5, RZ ;  /* 0x0000000500007c10 */ /* 0x000fc8000fffe0ff */
[----:B-1----:R-:W-:-:S13]  /*0240*/  ISETP.GE.U32.AND P0, PT, R0, UR6, PT ;  /* 0x0000000600007c0c */ /* 0x002fda000bf06070 */
[----:B------:R-:W-:Y:S05]  /*0250*/  @!P0 BRA `(.L_x_17) ;  /* 0xfffffffc00a48947 */ /* 0x000fea000383ffff */
[----:B------:R-:W-:Y:S05]  /*0260*/  EXIT ;  /* 0x000000000000794d */ /* 0x000fea0003800000 */
.L_x_18:
        /* <DEDUP_REMOVED lines=9> */
.L_x_20:


//--------------------- .nv.shared.reserved.0     --------------------------
	.section	.nv.shared.reserved.0,"aw",@nobits
	.weak		__nv_reservedSMEM_offset_0_alias
	.size		__nv_reservedSMEM_offset_0_alias, 0, 64
	.other		__nv_reservedSMEM_offset_0_alias,@"STO_CUDA_RESERVED_SHARED STV_DEFAULT"
__nv_reservedSMEM_offset_0_alias:
	.zero		0
	.zero		64


//--------------------- .nv.constant0._Z22MultiplicarMatricesGPUPfS_S_jjjj --------------------------
	.section	.nv.constant0._Z22MultiplicarMatricesGPUPfS_S_jjjj,"a",@progbits
	.sectionflags	@""
	.align	4
.nv.constant0._Z22MultiplicarMatricesGPUPfS_S_jjjj:
	.zero		936


//--------------------- .nv.constant0._Z16SumarMatricesGPUPfS_S_jjjj --------------------------
	.section	.nv.constant0._Z16SumarMatricesGPUPfS_S_jjjj,"a",@progbits
	.sectionflags	@""
	.align	4
.nv.constant0._Z16SumarMatricesGPUPfS_S_jjjj:
	.zero		936


//--------------------- SYMBOLS --------------------------

	.type		.nv.reservedSmem.offset0,@object
	.size		.nv.reservedSmem.offset0,0x4
